//
// Generated by NVIDIA NVVM Compiler
//
// Compiler Build ID: CL-36424714
// Cuda compilation tools, release 13.0, V13.0.88
// Based on NVVM 20.0.0
//

.version 9.0
.target sm_100
.address_size 64

	// .globl	_Z6warmupPfS_S_ii

.visible .entry _Z6warmupPfS_S_ii(
	.param .u64 .ptr .align 1 _Z6warmupPfS_S_ii_param_0,
	.param .u64 .ptr .align 1 _Z6warmupPfS_S_ii_param_1,
	.param .u64 .ptr .align 1 _Z6warmupPfS_S_ii_param_2,
	.param .u32 _Z6warmupPfS_S_ii_param_3,
	.param .u32 _Z6warmupPfS_S_ii_param_4
)
{
	.reg .b32 	%r<5>;
	.reg .b32 	%f<4>;
	.reg .b64 	%rd<11>;

	ld.param.u64 	%rd1, [_Z6warmupPfS_S_ii_param_0];
	ld.param.u64 	%rd2, [_Z6warmupPfS_S_ii_param_1];
	ld.param.u64 	%rd3, [_Z6warmupPfS_S_ii_param_2];
	cvta.to.global.u64 	%rd4, %rd3;
	cvta.to.global.u64 	%rd5, %rd2;
	cvta.to.global.u64 	%rd6, %rd1;
	mov.u32 	%r1, %ntid.x;
	mov.u32 	%r2, %ctaid.x;
	mov.u32 	%r3, %tid.x;
	mad.lo.s32 	%r4, %r1, %r2, %r3;
	mul.wide.u32 	%rd7, %r4, 4;
	add.s64 	%rd8, %rd6, %rd7;
	ld.global.f32 	%f1, [%rd8];
	add.s64 	%rd9, %rd5, %rd7;
	ld.global.f32 	%f2, [%rd9];
	add.f32 	%f3, %f1, %f2;
	add.s64 	%rd10, %rd4, %rd7;
	st.global.f32 	[%rd10], %f3;
	ret;

}
	// .globl	_Z10readOffsetPfS_S_ii
.visible .entry _Z10readOffsetPfS_S_ii(
	.param .u64 .ptr .align 1 _Z10readOffsetPfS_S_ii_param_0,
	.param .u64 .ptr .align 1 _Z10readOffsetPfS_S_ii_param_1,
	.param .u64 .ptr .align 1 _Z10readOffsetPfS_S_ii_param_2,
	.param .u32 _Z10readOffsetPfS_S_ii_param_3,
	.param .u32 _Z10readOffsetPfS_S_ii_param_4
)
{
	.reg .pred 	%p<2>;
	.reg .b32 	%r<8>;
	.reg .b32 	%f<4>;
	.reg .b64 	%rd<12>;

	ld.param.u64 	%rd1, [_Z10readOffsetPfS_S_ii_param_0];
	ld.param.u64 	%rd2, [_Z10readOffsetPfS_S_ii_param_1];
	ld.param.u64 	%rd3, [_Z10readOffsetPfS_S_ii_param_2];
	ld.param.u32 	%r3, [_Z10readOffsetPfS_S_ii_param_3];
	ld.param.u32 	%r4, [_Z10readOffsetPfS_S_ii_param_4];
	mov.u32 	%r5, %ntid.x;
	mov.u32 	%r6, %ctaid.x;
	mov.u32 	%r7, %tid.x;
	mad.lo.s32 	%r1, %r5, %r6, %r7;
	add.s32 	%r2, %r4, %r1;
	setp.ge.u32 	%p1, %r2, %r3;
	@%p1 bra 	$L__BB1_2;
	cvta.to.global.u64 	%rd4, %rd1;
	cvta.to.global.u64 	%rd5, %rd2;
	cvta.to.global.u64 	%rd6, %rd3;
	mul.wide.u32 	%rd7, %r2, 4;
	add.s64 	%rd8, %rd4, %rd7;
	ld.global.f32 	%f1, [%rd8];
	add.s64 	%rd9, %rd5, %rd7;
	ld.global.f32 	%f2, [%rd9];
	add.f32 	%f3, %f1, %f2;
	mul.wide.u32 	%rd10, %r1, 4;
	add.s64 	%rd11, %rd6, %rd10;
	st.global.f32 	[%rd11], %f3;
$L__BB1_2:
	ret;

}
	// .globl	_Z17readOffsetUnroll4PfS_S_ii
.visible .entry _Z17readOffsetUnroll4PfS_S_ii(
	.param .u64 .ptr .align 1 _Z17readOffsetUnroll4PfS_S_ii_param_0,
	.param .u64 .ptr .align 1 _Z17readOffsetUnroll4PfS_S_ii_param_1,
	.param .u64 .ptr .align 1 _Z17readOffsetUnroll4PfS_S_ii_param_2,
	.param .u32 _Z17readOffsetUnroll4PfS_S_ii_param_3,
	.param .u32 _Z17readOffsetUnroll4PfS_S_ii_param_4
)
{
	.reg .pred 	%p<2>;
	.reg .b32 	%r<15>;
	.reg .b32 	%f<13>;
	.reg .b64 	%rd<27>;

	ld.param.u64 	%rd1, [_Z17readOffsetUnroll4PfS_S_ii_param_0];
	ld.param.u64 	%rd2, [_Z17readOffsetUnroll4PfS_S_ii_param_1];
	ld.param.u64 	%rd3, [_Z17readOffsetUnroll4PfS_S_ii_param_2];
	ld.param.u32 	%r5, [_Z17readOffsetUnroll4PfS_S_ii_param_3];
	ld.param.u32 	%r6, [_Z17readOffsetUnroll4PfS_S_ii_param_4];
	mov.u32 	%r1, %ntid.x;
	mov.u32 	%r7, %ctaid.x;
	mov.u32 	%r8, %tid.x;
	mad.lo.s32 	%r2, %r1, %r7, %r8;
	add.s32 	%r3, %r6, %r2;
	mad.lo.s32 	%r4, %r1, 3, %r3;
	setp.ge.u32 	%p1, %r4, %r5;
	@%p1 bra 	$L__BB2_2;
	cvta.to.global.u64 	%rd4, %rd1;
	cvta.to.global.u64 	%rd5, %rd2;
	cvta.to.global.u64 	%rd6, %rd3;
	mul.wide.u32 	%rd7, %r3, 4;
	add.s64 	%rd8, %rd4, %rd7;
	ld.global.f32 	%f1, [%rd8];
	add.s64 	%rd9, %rd5, %rd7;
	ld.global.f32 	%f2, [%rd9];
	add.f32 	%f3, %f1, %f2;
	mul.wide.u32 	%rd10, %r2, 4;
	add.s64 	%rd11, %rd6, %rd10;
	st.global.f32 	[%rd11], %f3;
	shl.b32 	%r9, %r1, 1;
	sub.s32 	%r10, %r4, %r9;
	mul.wide.u32 	%rd12, %r10, 4;
	add.s64 	%rd13, %rd4, %rd12;
	ld.global.f32 	%f4, [%rd13];
	add.s64 	%rd14, %rd5, %rd12;
	ld.global.f32 	%f5, [%rd14];
	add.f32 	%f6, %f4, %f5;
	add.s32 	%r11, %r2, %r1;
	mul.wide.u32 	%rd15, %r11, 4;
	add.s64 	%rd16, %rd6, %rd15;
	st.global.f32 	[%rd16], %f6;
	add.s32 	%r12, %r10, %r1;
	mul.wide.u32 	%rd17, %r12, 4;
	add.s64 	%rd18, %rd4, %rd17;
	ld.global.f32 	%f7, [%rd18];
	add.s64 	%rd19, %rd5, %rd17;
	ld.global.f32 	%f8, [%rd19];
	add.f32 	%f9, %f7, %f8;
	add.s32 	%r13, %r11, %r1;
	mul.wide.u32 	%rd20, %r13, 4;
	add.s64 	%rd21, %rd6, %rd20;
	st.global.f32 	[%rd21], %f9;
	mul.wide.u32 	%rd22, %r4, 4;
	add.s64 	%rd23, %rd4, %rd22;
	ld.global.f32 	%f10, [%rd23];
	add.s64 	%rd24, %rd5, %rd22;
	ld.global.f32 	%f11, [%rd24];
	add.f32 	%f12, %f10, %f11;
	add.s32 	%r14, %r13, %r1;
	mul.wide.u32 	%rd25, %r14, 4;
	add.s64 	%rd26, %rd6, %rd25;
	st.global.f32 	[%rd26], %f12;
$L__BB2_2:
	ret;

}


// ===== COMPILED SASS (sm_100) =====

	.target	sm_100

	.elftype	@"ET_EXEC"


//--------------------- .note.nv.tkinfo           --------------------------
	.section	.note.nv.tkinfo,"",@"SHT_NOTE"
	.sectionflags	@"SHF_NOTE_NV_TKINFO"
	.tkinfo
        /*0018*/ 	.word	0x00000002
        /*0030*/ 	.string	""
        /*0030*/ 	.string	"ptxas"
        /*0030*/ 	.string	"Cuda compilation tools, release 13.0, V13.0.88"
        /*0030*/ 	.string	"Build cuda_13.0.r13.0/compiler.36424714_0"
        /*0030*/ 	.string	"-arch sm_100 -m 64 "



//--------------------- .note.nv.cuinfo           --------------------------
	.section	.note.nv.cuinfo,"",@"SHT_NOTE"
	.sectionflags	@"SHF_NOTE_NV_CUINFO"
        /*0018*/ 	.short	0x0002
        /*001a*/ 	.short	0x0064
        /*001c*/ 	.short	0x0082
	.zero		2


//--------------------- .nv.info                  --------------------------
	.section	.nv.info,"",@"SHT_CUDA_INFO"
	.align	4


	//----- nvinfo : EIATTR_REGCOUNT
	.align		4
        /*0000*/ 	.byte	0x04, 0x2f
        /*0002*/ 	.short	(.L_1 - .L_0)
	.align		4
.L_0:
        /*0004*/ 	.word	index@(_Z6warmupPfS_S_ii)
        /*0008*/ 	.word	0x0000000c


	//----- nvinfo : EIATTR_FRAME_SIZE
	.align		4
.L_1:
        /*000c*/ 	.byte	0x04, 0x11
        /*000e*/ 	.short	(.L_3 - .L_2)
	.align		4
.L_2:
        /*0010*/ 	.word	index@(_Z6warmupPfS_S_ii)
        /*0014*/ 	.word	0x00000000


	//----- nvinfo : EIATTR_REGCOUNT
	.align		4
.L_3:
        /*0018*/ 	.byte	0x04, 0x2f
        /*001a*/ 	.short	(.L_5 - .L_4)
	.align		4
.L_4:
        /*001c*/ 	.word	index@(_Z10readOffsetPfS_S_ii)
        /*0020*/ 	.word	0x0000000c


	//----- nvinfo : EIATTR_FRAME_SIZE
	.align		4
.L_5:
        /*0024*/ 	.byte	0x04, 0x11
        /*0026*/ 	.short	(.L_7 - .L_6)
	.align		4
.L_6:
        /*0028*/ 	.word	index@(_Z10readOffsetPfS_S_ii)
        /*002c*/ 	.word	0x00000000


	//----- nvinfo : EIATTR_REGCOUNT
	.align		4
.L_7:
        /*0030*/ 	.byte	0x04, 0x2f
        /*0032*/ 	.short	(.L_9 - .L_8)
	.align		4
.L_8:
        /*0034*/ 	.word	index@(_Z17readOffsetUnroll4PfS_S_ii)
        /*0038*/ 	.word	0x0000001e


	//----- nvinfo : EIATTR_FRAME_SIZE
	.align		4
.L_9:
        /*003c*/ 	.byte	0x04, 0x11
        /*003e*/ 	.short	(.L_11 - .L_10)
	.align		4
.L_10:
        /*0040*/ 	.word	index@(_Z17readOffsetUnroll4PfS_S_ii)
        /*0044*/ 	.word	0x00000000


	//----- nvinfo : EIATTR_MIN_STACK_SIZE
	.align		4
.L_11:
        /*0048*/ 	.byte	0x04, 0x12
        /*004a*/ 	.short	(.L_13 - .L_12)
	.align		4
.L_12:
        /*004c*/ 	.word	index@(_Z17readOffsetUnroll4PfS_S_ii)
        /*0050*/ 	.word	0x00000000


	//----- nvinfo : EIATTR_MIN_STACK_SIZE
	.align		4
.L_13:
        /*0054*/ 	.byte	0x04, 0x12
        /*0056*/ 	.short	(.L_15 - .L_14)
	.align		4
.L_14:
        /*0058*/ 	.word	index@(_Z10readOffsetPfS_S_ii)
        /*005c*/ 	.word	0x00000000


	//----- nvinfo : EIATTR_MIN_STACK_SIZE
	.align		4
.L_15:
        /*0060*/ 	.byte	0x04, 0x12
        /*0062*/ 	.short	(.L_17 - .L_16)
	.align		4
.L_16:
        /*0064*/ 	.word	index@(_Z6warmupPfS_S_ii)
        /*0068*/ 	.word	0x00000000
.L_17:


//--------------------- .nv.compat                --------------------------
	.section	.nv.compat,"",@"SHT_CUDA_COMPAT_INFO"
	.align	4
        /*0000*/ 	.byte	0x02, 0x09, 0x00, 0x00, 0x02, 0x02, 0x01, 0x00, 0x02, 0x05, 0x05, 0x00, 0x03, 0x07, 0x01, 0x01
        /*0010*/ 	.byte	0x02, 0x03, 0x00, 0x00, 0x02, 0x06, 0x01, 0x00, 0x04, 0x0b, 0x08, 0x00, 0x09, 0x00, 0x00, 0x00
        /*0020*/ 	.byte	0x00, 0x00, 0x00, 0x00


//--------------------- .nv.info._Z17readOffsetUnroll4PfS_S_ii --------------------------
	.section	.nv.info._Z17readOffsetUnroll4PfS_S_ii,"",@"SHT_CUDA_INFO"
	.sectionflags	@""
	.align	4


	//----- nvinfo : EIATTR_CUDA_API_VERSION
	.align		4
        /*0000*/ 	.byte	0x04, 0x37
        /*0002*/ 	.short	(.L_19 - .L_18)
.L_18:
        /*0004*/ 	.word	0x00000082


	//----- nvinfo : EIATTR_KPARAM_INFO
	.align		4
.L_19:
        /*0008*/ 	.byte	0x04, 0x17
        /*000a*/ 	.short	(.L_21 - .L_20)
.L_20:
        /*000c*/ 	.word	0x00000000
        /*0010*/ 	.short	0x0004
        /*0012*/ 	.short	0x001c
        /*0014*/ 	.byte	0x00, 0xf0, 0x11, 0x00


	//----- nvinfo : EIATTR_KPARAM_INFO
	.align		4
.L_21:
        /*0018*/ 	.byte	0x04, 0x17
        /*001a*/ 	.short	(.L_23 - .L_22)
.L_22:
        /*001c*/ 	.word	0x00000000
        /*0020*/ 	.short	0x0003
        /*0022*/ 	.short	0x0018
        /*0024*/ 	.byte	0x00, 0xf0, 0x11, 0x00


	//----- nvinfo : EIATTR_KPARAM_INFO
	.align		4
.L_23:
        /*0028*/ 	.byte	0x04, 0x17
        /*002a*/ 	.short	(.L_25 - .L_24)
.L_24:
        /*002c*/ 	.word	0x00000000
        /*0030*/ 	.short	0x0002
        /*0032*/ 	.short	0x0010
        /*0034*/ 	.byte	0x00, 0xf5, 0x21, 0x00


	//----- nvinfo : EIATTR_KPARAM_INFO
	.align		4
.L_25:
        /*0038*/ 	.byte	0x04, 0x17
        /*003a*/ 	.short	(.L_27 - .L_26)
.L_26:
        /*003c*/ 	.word	0x00000000
        /*0040*/ 	.short	0x0001
        /*0042*/ 	.short	0x0008
        /*0044*/ 	.byte	0x00, 0xf5, 0x21, 0x00


	//----- nvinfo : EIATTR_KPARAM_INFO
	.align		4
.L_27:
        /*0048*/ 	.byte	0x04, 0x17
        /*004a*/ 	.short	(.L_29 - .L_28)
.L_28:
        /*004c*/ 	.word	0x00000000
        /*0050*/ 	.short	0x0000
        /*0052*/ 	.short	0x0000
        /*0054*/ 	.byte	0x00, 0xf5, 0x21, 0x00


	//----- nvinfo : EIATTR_SPARSE_MMA_MASK
	.align		4
.L_29:
        /*0058*/ 	.byte	0x03, 0x50
        /*005a*/ 	.short	0x0000


	//----- nvinfo : EIATTR_MAXREG_COUNT
	.align		4
        /*005c*/ 	.byte	0x03, 0x1b
        /*005e*/ 	.short	0x00ff


	//----- nvinfo : EIATTR_MERCURY_ISA_VERSION
	.align		4
        /*0060*/ 	.byte	0x03, 0x5f
        /*0062*/ 	.short	0x0101


	//----- nvinfo : EIATTR_VRC_CTA_INIT_COUNT
	.align		4
        /*0064*/ 	.byte	0x02, 0x4a
	.zero		1
	.zero		1


	//----- nvinfo : EIATTR_EXIT_INSTR_OFFSETS
	.align		4
        /*0068*/ 	.byte	0x04, 0x1c
        /*006a*/ 	.short	(.L_31 - .L_30)


	//   ....[0]....
.L_30:
        /*006c*/ 	.word	0x00000090


	//   ....[1]....
        /*0070*/ 	.word	0x000002f0


	//----- nvinfo : EIATTR_CBANK_PARAM_SIZE
	.align		4
.L_31:
        /*0074*/ 	.byte	0x03, 0x19
        /*0076*/ 	.short	0x0020


	//----- nvinfo : EIATTR_PARAM_CBANK
	.align		4
        /*0078*/ 	.byte	0x04, 0x0a
        /*007a*/ 	.short	(.L_33 - .L_32)
	.align		4
.L_32:
        /*007c*/ 	.word	index@(.nv.constant0._Z17readOffsetUnroll4PfS_S_ii)
        /*0080*/ 	.short	0x0380
        /*0082*/ 	.short	0x0020


	//----- nvinfo : EIATTR_SW_WAR
	.align		4
.L_33:
        /*0084*/ 	.byte	0x04, 0x36
        /*0086*/ 	.short	(.L_35 - .L_34)
.L_34:
        /*0088*/ 	.word	0x00000008
.L_35:


//--------------------- .nv.info._Z10readOffsetPfS_S_ii --------------------------
	.section	.nv.info._Z10readOffsetPfS_S_ii,"",@"SHT_CUDA_INFO"
	.sectionflags	@""
	.align	4


	//----- nvinfo : EIATTR_CUDA_API_VERSION
	.align		4
        /*0000*/ 	.byte	0x04, 0x37
        /*0002*/ 	.short	(.L_37 - .L_36)
.L_36:
        /*0004*/ 	.word	0x00000082


	//----- nvinfo : EIATTR_KPARAM_INFO
	.align		4
.L_37:
        /*0008*/ 	.byte	0x04, 0x17
        /*000a*/ 	.short	(.L_39 - .L_38)
.L_38:
        /*000c*/ 	.word	0x00000000
        /*0010*/ 	.short	0x0004
        /*0012*/ 	.short	0x001c
        /*0014*/ 	.byte	0x00, 0xf0, 0x11, 0x00


	//----- nvinfo : EIATTR_KPARAM_INFO
	.align		4
.L_39:
        /*0018*/ 	.byte	0x04, 0x17
        /*001a*/ 	.short	(.L_41 - .L_40)
.L_40:
        /*001c*/ 	.word	0x00000000
        /*0020*/ 	.short	0x0003
        /*0022*/ 	.short	0x0018
        /*0024*/ 	.byte	0x00, 0xf0, 0x11, 0x00


	//----- nvinfo : EIATTR_KPARAM_INFO
	.align		4
.L_41:
        /*0028*/ 	.byte	0x04, 0x17
        /*002a*/ 	.short	(.L_43 - .L_42)
.L_42:
        /*002c*/ 	.word	0x00000000
        /*0030*/ 	.short	0x0002
        /*0032*/ 	.short	0x0010
        /*0034*/ 	.byte	0x00, 0xf5, 0x21, 0x00


	//----- nvinfo : EIATTR_KPARAM_INFO
	.align		4
.L_43:
        /*0038*/ 	.byte	0x04, 0x17
        /*003a*/ 	.short	(.L_45 - .L_44)
.L_44:
        /*003c*/ 	.word	0x00000000
        /*0040*/ 	.short	0x0001
        /*0042*/ 	.short	0x0008
        /*0044*/ 	.byte	0x00, 0xf5, 0x21, 0x00


	//----- nvinfo : EIATTR_KPARAM_INFO
	.align		4
.L_45:
        /*0048*/ 	.byte	0x04, 0x17
        /*004a*/ 	.short	(.L_47 - .L_46)
.L_46:
        /*004c*/ 	.word	0x00000000
        /*0050*/ 	.short	0x0000
        /*0052*/ 	.short	0x0000
        /*0054*/ 	.byte	0x00, 0xf5, 0x21, 0x00


	//----- nvinfo : EIATTR_SPARSE_MMA_MASK
	.align		4
.L_47:
        /*0058*/ 	.byte	0x03, 0x50
        /*005a*/ 	.short	0x0000


	//----- nvinfo : EIATTR_MAXREG_COUNT
	.align		4
        /*005c*/ 	.byte	0x03, 0x1b
        /*005e*/ 	.short	0x00ff


	//----- nvinfo : EIATTR_MERCURY_ISA_VERSION
	.align		4
        /*0060*/ 	.byte	0x03, 0x5f
        /*0062*/ 	.short	0x0101


	//----- nvinfo : EIATTR_VRC_CTA_INIT_COUNT
	.align		4
        /*0064*/ 	.byte	0x02, 0x4a
	.zero		1
	.zero		1


	//----- nvinfo : EIATTR_EXIT_INSTR_OFFSETS
	.align		4
        /*0068*/ 	.byte	0x04, 0x1c
        /*006a*/ 	.short	(.L_49 - .L_48)


	//   ....[0]....
.L_48:
        /*006c*/ 	.word	0x00000080


	//   ....[1]....
        /*0070*/ 	.word	0x00000140


	//----- nvinfo : EIATTR_CBANK_PARAM_SIZE
	.align		4
.L_49:
        /*0074*/ 	.byte	0x03, 0x19
        /*0076*/ 	.short	0x0020


	//----- nvinfo : EIATTR_PARAM_CBANK
	.align		4
        /*0078*/ 	.byte	0x04, 0x0a
        /*007a*/ 	.short	(.L_51 - .L_50)
	.align		4
.L_50:
        /*007c*/ 	.word	index@(.nv.constant0._Z10readOffsetPfS_S_ii)
        /*0080*/ 	.short	0x0380
        /*0082*/ 	.short	0x0020


	//----- nvinfo : EIATTR_SW_WAR
	.align		4
.L_51:
        /*0084*/ 	.byte	0x04, 0x36
        /*0086*/ 	.short	(.L_53 - .L_52)
.L_52:
        /*0088*/ 	.word	0x00000008
.L_53:


//--------------------- .nv.info._Z6warmupPfS_S_ii --------------------------
	.section	.nv.info._Z6warmupPfS_S_ii,"",@"SHT_CUDA_INFO"
	.sectionflags	@""
	.align	4


	//----- nvinfo : EIATTR_CUDA_API_VERSION
	.align		4
        /*0000*/ 	.byte	0x04, 0x37
        /*0002*/ 	.short	(.L_55 - .L_54)
.L_54:
        /*0004*/ 	.word	0x00000082


	//----- nvinfo : EIATTR_KPARAM_INFO
	.align		4
.L_55:
        /*0008*/ 	.byte	0x04, 0x17
        /*000a*/ 	.short	(.L_57 - .L_56)
.L_56:
        /*000c*/ 	.word	0x00000000
        /*0010*/ 	.short	0x0004
        /*0012*/ 	.short	0x001c
        /*0014*/ 	.byte	0x00, 0xf0, 0x11, 0x00


	//----- nvinfo : EIATTR_KPARAM_INFO
	.align		4
.L_57:
        /*0018*/ 	.byte	0x04, 0x17
        /*001a*/ 	.short	(.L_59 - .L_58)
.L_58:
        /*001c*/ 	.word	0x00000000
        /*0020*/ 	.short	0x0003
        /*0022*/ 	.short	0x0018
        /*0024*/ 	.byte	0x00, 0xf0, 0x11, 0x00


	//----- nvinfo : EIATTR_KPARAM_INFO
	.align		4
.L_59:
        /*0028*/ 	.byte	0x04, 0x17
        /*002a*/ 	.short	(.L_61 - .L_60)
.L_60:
        /*002c*/ 	.word	0x00000000
        /*0030*/ 	.short	0x0002
        /*0032*/ 	.short	0x0010
        /*0034*/ 	.byte	0x00, 0xf5, 0x21, 0x00


	//----- nvinfo : EIATTR_KPARAM_INFO
	.align		4
.L_61:
        /*0038*/ 	.byte	0x04, 0x17
        /*003a*/ 	.short	(.L_63 - .L_62)
.L_62:
        /*003c*/ 	.word	0x00000000
        /*0040*/ 	.short	0x0001
        /*0042*/ 	.short	0x0008
        /*0044*/ 	.byte	0x00, 0xf5, 0x21, 0x00


	//----- nvinfo : EIATTR_KPARAM_INFO
	.align		4
.L_63:
        /*0048*/ 	.byte	0x04, 0x17
        /*004a*/ 	.short	(.L_65 - .L_64)
.L_64:
        /*004c*/ 	.word	0x00000000
        /*0050*/ 	.short	0x0000
        /*0052*/ 	.short	0x0000
        /*0054*/ 	.byte	0x00, 0xf5, 0x21, 0x00


	//----- nvinfo : EIATTR_SPARSE_MMA_MASK
	.align		4
.L_65:
        /*0058*/ 	.byte	0x03, 0x50
        /*005a*/ 	.short	0x0000


	//----- nvinfo : EIATTR_MAXREG_COUNT
	.align		4
        /*005c*/ 	.byte	0x03, 0x1b
        /*005e*/ 	.short	0x00ff


	//----- nvinfo : EIATTR_MERCURY_ISA_VERSION
	.align		4
        /*0060*/ 	.byte	0x03, 0x5f
        /*0062*/ 	.short	0x0101


	//----- nvinfo : EIATTR_VRC_CTA_INIT_COUNT
	.align		4
        /*0064*/ 	.byte	0x02, 0x4a
	.zero		1
	.zero		1


	//----- nvinfo : EIATTR_EXIT_INSTR_OFFSETS
	.align		4
        /*0068*/ 	.byte	0x04, 0x1c
        /*006a*/ 	.short	(.L_67 - .L_66)


	//   ....[0]....
.L_66:
        /*006c*/ 	.word	0x00000100


	//----- nvinfo : EIATTR_CBANK_PARAM_SIZE
	.align		4
.L_67:
        /*0070*/ 	.byte	0x03, 0x19
        /*0072*/ 	.short	0x0020


	//----- nvinfo : EIATTR_PARAM_CBANK
	.align		4
        /*0074*/ 	.byte	0x04, 0x0a
        /*0076*/ 	.short	(.L_69 - .L_68)
	.align		4
.L_68:
        /*0078*/ 	.word	index@(.nv.constant0._Z6warmupPfS_S_ii)
        /*007c*/ 	.short	0x0380
        /*007e*/ 	.short	0x0020


	//----- nvinfo : EIATTR_SW_WAR
	.align		4
.L_69:
        /*0080*/ 	.byte	0x04, 0x36
        /*0082*/ 	.short	(.L_71 - .L_70)
.L_70:
        /*0084*/ 	.word	0x00000008
.L_71:


//--------------------- .nv.callgraph             --------------------------
	.section	.nv.callgraph,"",@"SHT_CUDA_CALLGRAPH"
	.align	4
	.sectionentsize	8
	.align		4
        /*0000*/ 	.word	0x00000000
	.align		4
        /*0004*/ 	.word	0xffffffff
	.align		4
        /*0008*/ 	.word	0x00000000
	.align		4
        /*000c*/ 	.word	0xfffffffe
	.align		4
        /*0010*/ 	.word	0x00000000
	.align		4
        /*0014*/ 	.word	0xfffffffd
	.align		4
        /*0018*/ 	.word	0x00000000
	.align		4
        /*001c*/ 	.word	0xfffffffc


//--------------------- .text._Z17readOffsetUnroll4PfS_S_ii --------------------------
	.section	.text._Z17readOffsetUnroll4PfS_S_ii,"ax",@progbits
	.align	128
        .global         _Z17readOffsetUnroll4PfS_S_ii
        .type           _Z17readOffsetUnroll4PfS_S_ii,@function
        .size           _Z17readOffsetUnroll4PfS_S_ii,(.L_x_3 - _Z17readOffsetUnroll4PfS_S_ii)
        .other          _Z17readOffsetUnroll4PfS_S_ii,@"STO_CUDA_ENTRY STV_DEFAULT"
_Z17readOffsetUnroll4PfS_S_ii:
.text._Z17readOffsetUnroll4PfS_S_ii:
[----:B------:R-:W-:Y:S01]  /*0000*/  LDC R1, c[0x0][0x37c] ;  /* 0x0000df00ff017b82 */ /* 0x000fe20000000800 */
[----:B------:R-:W0:Y:S07]  /*0010*/  S2R R21, SR_TID.X ;  /* 0x0000000000157919 */ /* 0x000e2e0000002100 */
[----:B------:R-:W0:Y:S01]  /*0020*/  S2UR UR4, SR_CTAID.X ;  /* 0x00000000000479c3 */ /* 0x000e220000002500 */
[----:B------:R-:W1:Y:S07]  /*0030*/  LDCU.64 UR6, c[0x0][0x398] ;  /* 0x00007300ff0677ac */ /* 0x000e6e0008000a00 */
[----:B------:R-:W0:Y:S02]  /*0040*/  LDC R0, c[0x0][0x360] ;  /* 0x0000d800ff007b82 */ /* 0x000e240000000800 */
[----:B0-----:R-:W-:-:S05]  /*0050*/  IMAD R21, R0, UR4, R21 ;  /* 0x0000000400157c24 */ /* 0x001fca000f8e0215 */
[----:B-1----:R-:W-:-:S05]  /*0060*/  IADD3 R13, PT, PT, R21, UR7, RZ ;  /* 0x00000007150d7c10 */ /* 0x002fca000fffe0ff */
[----:B------:R-:W-:-:S05]  /*0070*/  IMAD R9, R0, 0x3, R13 ;  /* 0x0000000300097824 */ /* 0x000fca00078e020d */
[----:B------:R-:W-:-:S13]  /*0080*/  ISETP.GE.U32.AND P0, PT, R9, UR6, PT ;  /* 0x0000000609007c0c */ /* 0x000fda000bf06070 */
[----:B------:R-:W-:Y:S05]  /*0090*/  @P0 EXIT ;  /* 0x000000000000094d */ /* 0x000fea0003800000 */
[----:B------:R-:W0:Y:S01]  /*00a0*/  LDC.64 R4, c[0x0][0x380] ;  /* 0x0000e000ff047b82 */ /* 0x000e220000000a00 */
[----:B------:R-:W1:Y:S07]  /*00b0*/  LDCU.64 UR4, c[0x0][0x358] ;  /* 0x00006b00ff0477ac */ /* 0x000e6e0008000a00 */
[----:B------:R-:W2:Y:S08]  /*00c0*/  LDC.64 R2, c[0x0][0x388] ;  /* 0x0000e200ff027b82 */ /* 0x000eb00000000a00 */
[----:B------:R-:W3:Y:S01]  /*00d0*/  LDC.64 R6, c[0x0][0x390] ;  /* 0x0000e400ff067b82 */ /* 0x000ee20000000a00 */
[----:B0-----:R-:W-:-:S06]  /*00e0*/  IMAD.WIDE.U32 R10, R13, 0x4, R4 ;  /* 0x000000040d0a7825 */ /* 0x001fcc00078e0004 */
[----:B-1----:R-:W4:Y:S01]  /*00f0*/  LDG.E R10, desc[UR4][R10.64] ;  /* 0x000000040a0a7981 */ /* 0x002f22000c1e1900 */
[----:B--2---:R-:W-:-:S06]  /*0100*/  IMAD.WIDE.U32 R12, R13, 0x4, R2 ;  /* 0x000000040d0c7825 */ /* 0x004fcc00078e0002 */
[----:B------:R-:W4:Y:S01]  /*0110*/  LDG.E R13, desc[UR4][R12.64] ;  /* 0x000000040c0d7981 */ /* 0x000f22000c1e1900 */
[----:B------:R-:W-:Y:S02]  /*0120*/  IMAD R25, R0, -0x2, R9 ;  /* 0xfffffffe00197824 */ /* 0x000fe400078e0209 */
[----:B---3--:R-:W-:-:S04]  /*0130*/  IMAD.WIDE.U32 R14, R21, 0x4, R6 ;  /* 0x00000004150e7825 */ /* 0x008fc800078e0006 */
[----:B------:R-:W-:-:S04]  /*0140*/  IMAD.WIDE.U32 R16, R25, 0x4, R4 ;  /* 0x0000000419107825 */ /* 0x000fc800078e0004 */
[----:B------:R-:W-:-:S04]  /*0150*/  IMAD.WIDE.U32 R18, R25, 0x4, R2 ;  /* 0x0000000419127825 */ /* 0x000fc800078e0002 */
[----:B----4-:R-:W-:-:S05]  /*0160*/  FADD R23, R10, R13 ;  /* 0x0000000d0a177221 */ /* 0x010fca0000000000 */
[----:B------:R0:W-:Y:S04]  /*0170*/  STG.E desc[UR4][R14.64], R23 ;  /* 0x000000170e007986 */ /* 0x0001e8000c101904 */
[----:B------:R-:W2:Y:S04]  /*0180*/  LDG.E R16, desc[UR4][R16.64] ;  /* 0x0000000410107981 */ /* 0x000ea8000c1e1900 */
[----:B------:R-:W2:Y:S01]  /*0190*/  LDG.E R19, desc[UR4][R18.64] ;  /* 0x0000000412137981 */ /* 0x000ea2000c1e1900 */
[-C--:B------:R-:W-:Y:S02]  /*01a0*/  IADD3 R27, PT, PT, R21, R0.reuse, RZ ;  /* 0x00000000151b7210 */ /* 0x080fe40007ffe0ff */
[----:B------:R-:W-:-:S03]  /*01b0*/  IADD3 R21, PT, PT, R25, R0, RZ ;  /* 0x0000000019157210 */ /* 0x000fc60007ffe0ff */
[----:B------:R-:W-:-:S04]  /*01c0*/  IMAD.WIDE.U32 R10, R27, 0x4, R6 ;  /* 0x000000041b0a7825 */ /* 0x000fc800078e0006 */
[----:B------:R-:W-:-:S04]  /*01d0*/  IMAD.WIDE.U32 R12, R21, 0x4, R4 ;  /* 0x00000004150c7825 */ /* 0x000fc800078e0004 */
[----:B------:R-:W-:-:S04]  /*01e0*/  IMAD.WIDE.U32 R20, R21, 0x4, R2 ;  /* 0x0000000415147825 */ /* 0x000fc800078e0002 */
[----:B--2---:R-:W-:-:S05]  /*01f0*/  FADD R25, R16, R19 ;  /* 0x0000001310197221 */ /* 0x004fca0000000000 */
[----:B------:R-:W-:Y:S04]  /*0200*/  STG.E desc[UR4][R10.64], R25 ;  /* 0x000000190a007986 */ /* 0x000fe8000c101904 */
[----:B------:R-:W2:Y:S04]  /*0210*/  LDG.E R12, desc[UR4][R12.64] ;  /* 0x000000040c0c7981 */ /* 0x000ea8000c1e1900 */
[----:B------:R-:W2:Y:S01]  /*0220*/  LDG.E R21, desc[UR4][R20.64] ;  /* 0x0000000414157981 */ /* 0x000ea2000c1e1900 */
[----:B------:R-:W-:Y:S01]  /*0230*/  IADD3 R27, PT, PT, R27, R0, RZ ;  /* 0x000000001b1b7210 */ /* 0x000fe20007ffe0ff */
[----:B------:R-:W-:-:S04]  /*0240*/  IMAD.WIDE.U32 R4, R9, 0x4, R4 ;  /* 0x0000000409047825 */ /* 0x000fc800078e0004 */
[----:B0-----:R-:W-:-:S04]  /*0250*/  IMAD.WIDE.U32 R14, R27, 0x4, R6 ;  /* 0x000000041b0e7825 */ /* 0x001fc800078e0006 */
[----:B------:R-:W-:-:S04]  /*0260*/  IMAD.WIDE.U32 R2, R9, 0x4, R2 ;  /* 0x0000000409027825 */ /* 0x000fc800078e0002 */
[----:B--2---:R-:W-:-:S05]  /*0270*/  FADD R17, R12, R21 ;  /* 0x000000150c117221 */ /* 0x004fca0000000000 */
[----:B------:R-:W-:Y:S04]  /*0280*/  STG.E desc[UR4][R14.64], R17 ;  /* 0x000000110e007986 */ /* 0x000fe8000c101904 */
[----:B------:R-:W2:Y:S04]  /*0290*/  LDG.E R4, desc[UR4][R4.64] ;  /* 0x0000000404047981 */ /* 0x000ea8000c1e1900 */
[----:B------:R-:W2:Y:S01]  /*02a0*/  LDG.E R3, desc[UR4][R2.64] ;  /* 0x0000000402037981 */ /* 0x000ea2000c1e1900 */
[----:B------:R-:W-:-:S05]  /*02b0*/  IADD3 R27, PT, PT, R27, R0, RZ ;  /* 0x000000001b1b7210 */ /* 0x000fca0007ffe0ff */
[----:B------:R-:W-:-:S04]  /*02c0*/  IMAD.WIDE.U32 R6, R27, 0x4, R6 ;  /* 0x000000041b067825 */ /* 0x000fc800078e0006 */
[----:B--2---:R-:W-:-:S05]  /*02d0*/  FADD R9, R4, R3 ;  /* 0x0000000304097221 */ /* 0x004fca0000000000 */
[----:B------:R-:W-:Y:S01]  /*02e0*/  STG.E desc[UR4][R6.64], R9 ;  /* 0x0000000906007986 */ /* 0x000fe2000c101904 */
[----:B------:R-:W-:Y:S05]  /*02f0*/  EXIT ;  /* 0x000000000000794d */ /* 0x000fea0003800000 */
.L_x_0:
[----:B------:R-:W-:-:S00]  /*0300*/  BRA `(.L_x_0) ;  /* 0xfffffffc00fc7947 */ /* 0x000fc0000383ffff */
[----:B------:R-:W-:-:S00]  /*0310*/  NOP ;  /* 0x0000000000007918 */ /* 0x000fc00000000000 */
        /* <DEDUP_REMOVED lines=14> */
.L_x_3:


//--------------------- .text._Z10readOffsetPfS_S_ii --------------------------
	.section	.text._Z10readOffsetPfS_S_ii,"ax",@progbits
	.align	128
        .global         _Z10readOffsetPfS_S_ii
        .type           _Z10readOffsetPfS_S_ii,@function
        .size           _Z10readOffsetPfS_S_ii,(.L_x_4 - _Z10readOffsetPfS_S_ii)
        .other          _Z10readOffsetPfS_S_ii,@"STO_CUDA_ENTRY STV_DEFAULT"
_Z10readOffsetPfS_S_ii:
.text._Z10readOffsetPfS_S_ii:
[----:B------:R-:W-:Y:S01]  /*0000*/  LDC R1, c[0x0][0x37c] ;  /* 0x0000df00ff017b82 */ /* 0x000fe20000000800 */
[----:B------:R-:W0:Y:S01]  /*0010*/  S2R R9, SR_CTAID.X ;  /* 0x0000000000097919 */ /* 0x000e220000002500 */
[----:B------:R-:W0:Y:S01]  /*0020*/  LDCU UR4, c[0x0][0x360] ;  /* 0x00006c00ff0477ac */ /* 0x000e220008000800 */
[----:B------:R-:W0:Y:S01]  /*0030*/  S2R R0, SR_TID.X ;  /* 0x0000000000007919 */ /* 0x000e220000002100 */
[----:B------:R-:W1:Y:S01]  /*0040*/  LDCU.64 UR6, c[0x0][0x398] ;  /* 0x00007300ff0677ac */ /* 0x000e620008000a00 */
[----:B0-----:R-:W-:-:S05]  /*0050*/  IMAD R9, R9, UR4, R0 ;  /* 0x0000000409097c24 */ /* 0x001fca000f8e0200 */
[----:B-1----:R-:W-:-:S04]  /*0060*/  IADD3 R7, PT, PT, R9, UR7, RZ ;  /* 0x0000000709077c10 */ /* 0x002fc8000fffe0ff */
[----:B------:R-:W-:-:S13]  /*0070*/  ISETP.GE.U32.AND P0, PT, R7, UR6, PT ;  /* 0x0000000607007c0c */ /* 0x000fda000bf06070 */
[----:B------:R-:W-:Y:S05]  /*0080*/  @P0 EXIT ;  /* 0x000000000000094d */ /* 0x000fea0003800000 */
[----:B------:R-:W0:Y:S01]  /*0090*/  LDC.64 R2, c[0x0][0x380] ;  /* 0x0000e000ff027b82 */ /* 0x000e220000000a00 */
[----:B------:R-:W1:Y:S07]  /*00a0*/  LDCU.64 UR4, c[0x0][0x358] ;  /* 0x00006b00ff0477ac */ /* 0x000e6e0008000a00 */
[----:B------:R-:W2:Y:S01]  /*00b0*/  LDC.64 R4, c[0x0][0x388] ;  /* 0x0000e200ff047b82 */ /* 0x000ea20000000a00 */
[----:B0-----:R-:W-:-:S06]  /*00c0*/  IMAD.WIDE.U32 R2, R7, 0x4, R2 ;  /* 0x0000000407027825 */ /* 0x001fcc00078e0002 */
[----:B-1----:R-:W3:Y:S01]  /*00d0*/  LDG.E R2, desc[UR4][R2.64] ;  /* 0x0000000402027981 */ /* 0x002ee2000c1e1900 */
[----:B--2---:R-:W-:Y:S02]  /*00e0*/  IMAD.WIDE.U32 R4, R7, 0x4, R4 ;  /* 0x0000000407047825 */ /* 0x004fe400078e0004 */
[----:B------:R-:W0:Y:S04]  /*00f0*/  LDC.64 R6, c[0x0][0x390] ;  /* 0x0000e400ff067b82 */ /* 0x000e280000000a00 */
[----:B------:R-:W3:Y:S01]  /*0100*/  LDG.E R5, desc[UR4][R4.64] ;  /* 0x0000000404057981 */ /* 0x000ee2000c1e1900 */
[----:B0-----:R-:W-:-:S04]  /*0110*/  IMAD.WIDE.U32 R6, R9, 0x4, R6 ;  /* 0x0000000409067825 */ /* 0x001fc800078e0006 */
[----:B---3--:R-:W-:-:S05]  /*0120*/  FADD R9, R2, R5 ;  /* 0x0000000502097221 */ /* 0x008fca0000000000 */
[----:B------:R-:W-:Y:S01]  /*0130*/  STG.E desc[UR4][R6.64], R9 ;  /* 0x0000000906007986 */ /* 0x000fe2000c101904 */
[----:B------:R-:W-:Y:S05]  /*0140*/  EXIT ;  /* 0x000000000000794d */ /* 0x000fea0003800000 */
.L_x_1:
        /* <DEDUP_REMOVED lines=11> */
.L_x_4:


//--------------------- .text._Z6warmupPfS_S_ii   --------------------------
	.section	.text._Z6warmupPfS_S_ii,"ax",@progbits
	.align	128
        .global         _Z6warmupPfS_S_ii
        .type           _Z6warmupPfS_S_ii,@function
        .size           _Z6warmupPfS_S_ii,(.L_x_5 - _Z6warmupPfS_S_ii)
        .other          _Z6warmupPfS_S_ii,@"STO_CUDA_ENTRY STV_DEFAULT"
_Z6warmupPfS_S_ii:
.text._Z6warmupPfS_S_ii:
[----:B------:R-:W-:Y:S01]  /*0000*/  LDC R1, c[0x0][0x37c] ;  /* 0x0000df00ff017b82 */ /* 0x000fe20000000800 */
[----:B------:R-:W0:Y:S07]  /*0010*/  S2R R9, SR_CTAID.X ;  /* 0x0000000000097919 */ /* 0x000e2e0000002500 */
[----:B------:R-:W1:Y:S01]  /*0020*/  LDC.64 R2, c[0x0][0x380] ;  /* 0x0000e000ff027b82 */ /* 0x000e620000000a00 */
[----:B------:R-:W0:Y:S01]  /*0030*/  LDCU UR6, c[0x0][0x360] ;  /* 0x00006c00ff0677ac */ /* 0x000e220008000800 */
[----:B------:R-:W0:Y:S01]  /*0040*/  S2R R0, SR_TID.X ;  /* 0x0000000000007919 */ /* 0x000e220000002100 */
[----:B------:R-:W2:Y:S05]  /*0050*/  LDCU.64 UR4, c[0x0][0x358] ;  /* 0x00006b00ff0477ac */ /* 0x000eaa0008000a00 */
[----:B------:R-:W3:Y:S08]  /*0060*/  LDC.64 R4, c[0x0][0x388] ;  /* 0x0000e200ff047b82 */ /* 0x000ef00000000a00 */
[----:B------:R-:W4:Y:S01]  /*0070*/  LDC.64 R6, c[0x0][0x390] ;  /* 0x0000e400ff067b82 */ /* 0x000f220000000a00 */
[----:B0-----:R-:W-:-:S04]  /*0080*/  IMAD R9, R9, UR6, R0 ;  /* 0x0000000609097c24 */ /* 0x001fc8000f8e0200 */
[----:B-1----:R-:W-:-:S04]  /*0090*/  IMAD.WIDE.U32 R2, R9, 0x4, R2 ;  /* 0x0000000409027825 */ /* 0x002fc800078e0002 */
[C---:B---3--:R-:W-:Y:S02]  /*00a0*/  IMAD.WIDE.U32 R4, R9.reuse, 0x4, R4 ;  /* 0x0000000409047825 */ /* 0x048fe400078e0004 */
[----:B--2---:R-:W2:Y:S04]  /*00b0*/  LDG.E R2, desc[UR4][R2.64] ;  /* 0x0000000402027981 */ /* 0x004ea8000c1e1900 */
[----:B------:R-:W2:Y:S01]  /*00c0*/  LDG.E R5, desc[UR4][R4.64] ;  /* 0x0000000404057981 */ /* 0x000ea2000c1e1900 */
[----:B----4-:R-:W-:-:S04]  /*00d0*/  IMAD.WIDE.U32 R6, R9, 0x4, R6 ;  /* 0x0000000409067825 */ /* 0x010fc800078e0006 */
[----:B--2---:R-:W-:-:S05]  /*00e0*/  FADD R9, R2, R5 ;  /* 0x0000000502097221 */ /* 0x004fca0000000000 */
[----:B------:R-:W-:Y:S01]  /*00f0*/  STG.E desc[UR4][R6.64], R9 ;  /* 0x0000000906007986 */ /* 0x000fe2000c101904 */
[----:B------:R-:W-:Y:S05]  /*0100*/  EXIT ;  /* 0x000000000000794d */ /* 0x000fea0003800000 */
.L_x_2:
        /* <DEDUP_REMOVED lines=15> */
.L_x_5:


//--------------------- .nv.shared.reserved.0     --------------------------
	.section	.nv.shared.reserved.0,"aw",@nobits
	.weak		__nv_reservedSMEM_offset_0_alias
	.size		__nv_reservedSMEM_offset_0_alias, 0, 64
	.other		__nv_reservedSMEM_offset_0_alias,@"STO_CUDA_RESERVED_SHARED STV_DEFAULT"
__nv_reservedSMEM_offset_0_alias:
	.zero		0
	.zero		64


//--------------------- .nv.constant0._Z17readOffsetUnroll4PfS_S_ii --------------------------
	.section	.nv.constant0._Z17readOffsetUnroll4PfS_S_ii,"a",@progbits
	.sectionflags	@""
	.align	4
.nv.constant0._Z17readOffsetUnroll4PfS_S_ii:
	.zero		928


//--------------------- .nv.constant0._Z10readOffsetPfS_S_ii --------------------------
	.section	.nv.constant0._Z10readOffsetPfS_S_ii,"a",@progbits
	.sectionflags	@""
	.align	4
.nv.constant0._Z10readOffsetPfS_S_ii:
	.zero		928


//--------------------- .nv.constant0._Z6warmupPfS_S_ii --------------------------
	.section	.nv.constant0._Z6warmupPfS_S_ii,"a",@progbits
	.sectionflags	@""
	.align	4
.nv.constant0._Z6warmupPfS_S_ii:
	.zero		928


//--------------------- SYMBOLS --------------------------

	.type		.nv.reservedSmem.offset0,@object
	.size		.nv.reservedSmem.offset0,0x4
